//
// Generated by NVIDIA NVVM Compiler
//
// Compiler Build ID: CL-36424714
// Cuda compilation tools, release 13.0, V13.0.88
// Based on NVVM 20.0.0
//

.version 9.0
.target sm_100
.address_size 64

	// .globl	_Z17doSomethingKernelPf

.visible .entry _Z17doSomethingKernelPf(
	.param .u64 .ptr .align 1 _Z17doSomethingKernelPf_param_0
)
{
	.reg .b32 	%r<5>;
	.reg .b32 	%f<4>;
	.reg .b64 	%rd<5>;

	ld.param.u64 	%rd1, [_Z17doSomethingKernelPf_param_0];
	cvta.to.global.u64 	%rd2, %rd1;
	mov.u32 	%r1, %tid.x;
	mov.u32 	%r2, %ctaid.x;
	mov.u32 	%r3, %nctaid.x;
	mad.lo.s32 	%r4, %r2, %r3, %r1;
	cvt.rn.f32.s32 	%f1, %r4;
	mul.wide.s32 	%rd3, %r4, 4;
	add.s64 	%rd4, %rd2, %rd3;
	ld.global.f32 	%f2, [%rd4];
	add.f32 	%f3, %f2, %f1;
	st.global.f32 	[%rd4], %f3;
	ret;

}


// ===== COMPILED SASS (sm_100) =====

	.target	sm_100

	.elftype	@"ET_EXEC"


//--------------------- .note.nv.tkinfo           --------------------------
	.section	.note.nv.tkinfo,"",@"SHT_NOTE"
	.sectionflags	@"SHF_NOTE_NV_TKINFO"
	.tkinfo
        /*0018*/ 	.word	0x00000002
        /*0030*/ 	.string	""
        /*0030*/ 	.string	"ptxas"
        /*0030*/ 	.string	"Cuda compilation tools, release 13.0, V13.0.88"
        /*0030*/ 	.string	"Build cuda_13.0.r13.0/compiler.36424714_0"
        /*0030*/ 	.string	"-arch sm_100 -m 64 "



//--------------------- .note.nv.cuinfo           --------------------------
	.section	.note.nv.cuinfo,"",@"SHT_NOTE"
	.sectionflags	@"SHF_NOTE_NV_CUINFO"
        /*0018*/ 	.short	0x0002
        /*001a*/ 	.short	0x0064
        /*001c*/ 	.short	0x0082
	.zero		2


//--------------------- .nv.info                  --------------------------
	.section	.nv.info,"",@"SHT_CUDA_INFO"
	.align	4


	//----- nvinfo : EIATTR_REGCOUNT
	.align		4
        /*0000*/ 	.byte	0x04, 0x2f
        /*0002*/ 	.short	(.L_1 - .L_0)
	.align		4
.L_0:
        /*0004*/ 	.word	index@(_Z17doSomethingKernelPf)
        /*0008*/ 	.word	0x00000008


	//----- nvinfo : EIATTR_FRAME_SIZE
	.align		4
.L_1:
        /*000c*/ 	.byte	0x04, 0x11
        /*000e*/ 	.short	(.L_3 - .L_2)
	.align		4
.L_2:
        /*0010*/ 	.word	index@(_Z17doSomethingKernelPf)
        /*0014*/ 	.word	0x00000000


	//----- nvinfo : EIATTR_MIN_STACK_SIZE
	.align		4
.L_3:
        /*0018*/ 	.byte	0x04, 0x12
        /*001a*/ 	.short	(.L_5 - .L_4)
	.align		4
.L_4:
        /*001c*/ 	.word	index@(_Z17doSomethingKernelPf)
        /*0020*/ 	.word	0x00000000
.L_5:


//--------------------- .nv.compat                --------------------------
	.section	.nv.compat,"",@"SHT_CUDA_COMPAT_INFO"
	.align	4
        /*0000*/ 	.byte	0x02, 0x09, 0x00, 0x00, 0x02, 0x02, 0x01, 0x00, 0x02, 0x05, 0x05, 0x00, 0x03, 0x07, 0x01, 0x01
        /*0010*/ 	.byte	0x02, 0x03, 0x00, 0x00, 0x02, 0x06, 0x01, 0x00, 0x04, 0x0b, 0x08, 0x00, 0x09, 0x00, 0x00, 0x00
        /*0020*/ 	.byte	0x00, 0x00, 0x00, 0x00


//--------------------- .nv.info._Z17doSomethingKernelPf --------------------------
	.section	.nv.info._Z17doSomethingKernelPf,"",@"SHT_CUDA_INFO"
	.sectionflags	@""
	.align	4


	//----- nvinfo : EIATTR_CUDA_API_VERSION
	.align		4
        /*0000*/ 	.byte	0x04, 0x37
        /*0002*/ 	.short	(.L_7 - .L_6)
.L_6:
        /*0004*/ 	.word	0x00000082


	//----- nvinfo : EIATTR_KPARAM_INFO
	.align		4
.L_7:
        /*0008*/ 	.byte	0x04, 0x17
        /*000a*/ 	.short	(.L_9 - .L_8)
.L_8:
        /*000c*/ 	.word	0x00000000
        /*0010*/ 	.short	0x0000
        /*0012*/ 	.short	0x0000
        /*0014*/ 	.byte	0x00, 0xf5, 0x21, 0x00


	//----- nvinfo : EIATTR_SPARSE_MMA_MASK
	.align		4
.L_9:
        /*0018*/ 	.byte	0x03, 0x50
        /*001a*/ 	.short	0x0000


	//----- nvinfo : EIATTR_MAXREG_COUNT
	.align		4
        /*001c*/ 	.byte	0x03, 0x1b
        /*001e*/ 	.short	0x00ff


	//----- nvinfo : EIATTR_MERCURY_ISA_VERSION
	.align		4
        /*0020*/ 	.byte	0x03, 0x5f
        /*0022*/ 	.short	0x0101


	//----- nvinfo : EIATTR_VRC_CTA_INIT_COUNT
	.align		4
        /*0024*/ 	.byte	0x02, 0x4a
	.zero		1
	.zero		1


	//----- nvinfo : EIATTR_EXIT_INSTR_OFFSETS
	.align		4
        /*0028*/ 	.byte	0x04, 0x1c
        /*002a*/ 	.short	(.L_11 - .L_10)


	//   ....[0]....
.L_10:
        /*002c*/ 	.word	0x000000c0


	//----- nvinfo : EIATTR_CBANK_PARAM_SIZE
	.align		4
.L_11:
        /*0030*/ 	.byte	0x03, 0x19
        /*0032*/ 	.short	0x0008


	//----- nvinfo : EIATTR_PARAM_CBANK
	.align		4
        /*0034*/ 	.byte	0x04, 0x0a
        /*0036*/ 	.short	(.L_13 - .L_12)
	.align		4
.L_12:
        /*0038*/ 	.word	index@(.nv.constant0._Z17doSomethingKernelPf)
        /*003c*/ 	.short	0x0380
        /*003e*/ 	.short	0x0008


	//----- nvinfo : EIATTR_SW_WAR
	.align		4
.L_13:
        /*0040*/ 	.byte	0x04, 0x36
        /*0042*/ 	.short	(.L_15 - .L_14)
.L_14:
        /*0044*/ 	.word	0x00000008
.L_15:


//--------------------- .nv.callgraph             --------------------------
	.section	.nv.callgraph,"",@"SHT_CUDA_CALLGRAPH"
	.align	4
	.sectionentsize	8
	.align		4
        /*0000*/ 	.word	0x00000000
	.align		4
        /*0004*/ 	.word	0xffffffff
	.align		4
        /*0008*/ 	.word	0x00000000
	.align		4
        /*000c*/ 	.word	0xfffffffe
	.align		4
        /*0010*/ 	.word	0x00000000
	.align		4
        /*0014*/ 	.word	0xfffffffd
	.align		4
        /*0018*/ 	.word	0x00000000
	.align		4
        /*001c*/ 	.word	0xfffffffc


//--------------------- .text._Z17doSomethingKernelPf --------------------------
	.section	.text._Z17doSomethingKernelPf,"ax",@progbits
	.align	128
        .global         _Z17doSomethingKernelPf
        .type           _Z17doSomethingKernelPf,@function
        .size           _Z17doSomethingKernelPf,(.L_x_1 - _Z17doSomethingKernelPf)
        .other          _Z17doSomethingKernelPf,@"STO_CUDA_ENTRY STV_DEFAULT"
_Z17doSomethingKernelPf:
.text._Z17doSomethingKernelPf:
[----:B------:R-:W-:Y:S01]  /*0000*/  LDC R1, c[0x0][0x37c] ;  /* 0x0000df00ff017b82 */ /* 0x000fe20000000800 */
[----:B------:R-:W0:Y:S07]  /*0010*/  S2R R5, SR_TID.X ;  /* 0x0000000000057919 */ /* 0x000e2e0000002100 */
[----:B------:R-:W0:Y:S01]  /*0020*/  S2UR UR6, SR_CTAID.X ;  /* 0x00000000000679c3 */ /* 0x000e220000002500 */
[----:B------:R-:W1:Y:S07]  /*0030*/  LDCU.64 UR4, c[0x0][0x358] ;  /* 0x00006b00ff0477ac */ /* 0x000e6e0008000a00 */
[----:B------:R-:W0:Y:S08]  /*0040*/  LDC R0, c[0x0][0x370] ;  /* 0x0000dc00ff007b82 */ /* 0x000e300000000800 */
[----:B------:R-:W2:Y:S01]  /*0050*/  LDC.64 R2, c[0x0][0x380] ;  /* 0x0000e000ff027b82 */ /* 0x000ea20000000a00 */
[----:B0-----:R-:W-:-:S04]  /*0060*/  IMAD R5, R0, UR6, R5 ;  /* 0x0000000600057c24 */ /* 0x001fc8000f8e0205 */
[----:B--2---:R-:W-:-:S05]  /*0070*/  IMAD.WIDE R2, R5, 0x4, R2 ;  /* 0x0000000405027825 */ /* 0x004fca00078e0202 */
[----:B-1----:R-:W2:Y:S01]  /*0080*/  LDG.E R0, desc[UR4][R2.64] ;  /* 0x0000000402007981 */ /* 0x002ea2000c1e1900 */
[----:B------:R-:W-:-:S05]  /*0090*/  I2FP.F32.S32 R5, R5 ;  /* 0x0000000500057245 */ /* 0x000fca0000201400 */
[----:B--2---:R-:W-:-:S05]  /*00a0*/  FADD R5, R5, R0 ;  /* 0x0000000005057221 */ /* 0x004fca0000000000 */
[----:B------:R-:W-:Y:S01]  /*00b0*/  STG.E desc[UR4][R2.64], R5 ;  /* 0x0000000502007986 */ /* 0x000fe2000c101904 */
[----:B------:R-:W-:Y:S05]  /*00c0*/  EXIT ;  /* 0x000000000000794d */ /* 0x000fea0003800000 */
.L_x_0:
[----:B------:R-:W-:-:S00]  /*00d0*/  BRA `(.L_x_0) ;  /* 0xfffffffc00fc7947 */ /* 0x000fc0000383ffff */
[----:B------:R-:W-:-:S00]  /*00e0*/  NOP ;  /* 0x0000000000007918 */ /* 0x000fc00000000000 */
        /* <DEDUP_REMOVED lines=9> */
.L_x_1:


//--------------------- .nv.shared.reserved.0     --------------------------
	.section	.nv.shared.reserved.0,"aw",@nobits
	.weak		__nv_reservedSMEM_offset_0_alias
	.size		__nv_reservedSMEM_offset_0_alias, 0, 64
	.other		__nv_reservedSMEM_offset_0_alias,@"STO_CUDA_RESERVED_SHARED STV_DEFAULT"
__nv_reservedSMEM_offset_0_alias:
	.zero		0
	.zero		64


//--------------------- .nv.constant0._Z17doSomethingKernelPf --------------------------
	.section	.nv.constant0._Z17doSomethingKernelPf,"a",@progbits
	.sectionflags	@""
	.align	4
.nv.constant0._Z17doSomethingKernelPf:
	.zero		904


//--------------------- SYMBOLS --------------------------

	.type		.nv.reservedSmem.offset0,@object
	.size		.nv.reservedSmem.offset0,0x4
